	.headerflags	@"EF_CUDA_TEXMODE_UNIFIED EF_CUDA_64BIT_ADDRESS EF_CUDA_ACCELERATORS EF_CUDA_SM90 EF_CUDA_VIRTUAL_SM(EF_CUDA_SM90)"
	.elftype	@"ET_EXEC"


//--------------------- .nv.info                  --------------------------
	.section	.nv.info,"",@"SHT_CUDA_INFO"
	.align	4


	//----- nvinfo : EIATTR_REGCOUNT
	.align		4
        /*0000*/ 	.byte	0x04, 0x2f
        /*0002*/ 	.short	(.L_1 - .L_0)
	.align		4
.L_0:
        /*0004*/ 	.word	index@(triton_poi_fused_max_pool2d_with_indices_105)
        /*0008*/ 	.word	0x00000012


	//----- nvinfo : EIATTR_MIN_STACK_SIZE
	.align		4
.L_1:
        /*000c*/ 	.byte	0x04, 0x12
        /*000e*/ 	.short	(.L_3 - .L_2)
	.align		4
.L_2:
        /*0010*/ 	.word	index@(triton_poi_fused_max_pool2d_with_indices_105)
        /*0014*/ 	.word	0x00000000


	//----- nvinfo : EIATTR_FRAME_SIZE
	.align		4
.L_3:
        /*0018*/ 	.byte	0x04, 0x11
        /*001a*/ 	.short	(.L_5 - .L_4)
	.align		4
.L_4:
        /*001c*/ 	.word	index@(triton_poi_fused_max_pool2d_with_indices_105)
        /*0020*/ 	.word	0x00000000


	//----- nvinfo : EIATTR_MIN_STACK_SIZE
	.align		4
.L_5:
        /*0024*/ 	.byte	0x04, 0x12
        /*0026*/ 	.short	(.L_7 - .L_6)
	.align		4
.L_6:
        /*0028*/ 	.word	index@(triton_poi_fused_max_pool2d_with_indices_105)
        /*002c*/ 	.word	0x00000000
.L_7:


//--------------------- .nv.info.triton_poi_fused_max_pool2d_with_indices_105 --------------------------
	.section	.nv.info.triton_poi_fused_max_pool2d_with_indices_105,"",@"SHT_CUDA_INFO"
	.sectionflags	@""
	.align	4


	//----- nvinfo : EIATTR_CUDA_API_VERSION
	.align		4
        /*0000*/ 	.byte	0x04, 0x37
        /*0002*/ 	.short	(.L_9 - .L_8)
.L_8:
        /*0004*/ 	.word	0x0000007c


	//----- nvinfo : EIATTR_KPARAM_INFO
	.align		4
.L_9:
        /*0008*/ 	.byte	0x04, 0x17
        /*000a*/ 	.short	(.L_11 - .L_10)
.L_10:
        /*000c*/ 	.word	0x00000000
        /*0010*/ 	.short	0x0003
        /*0012*/ 	.short	0x0018
        /*0014*/ 	.byte	0x00, 0xf0, 0x11, 0x00


	//----- nvinfo : EIATTR_KPARAM_INFO
	.align		4
.L_11:
        /*0018*/ 	.byte	0x04, 0x17
        /*001a*/ 	.short	(.L_13 - .L_12)
.L_12:
        /*001c*/ 	.word	0x00000000
        /*0020*/ 	.short	0x0002
        /*0022*/ 	.short	0x0010
        /*0024*/ 	.byte	0x00, 0xf4, 0x21, 0x00


	//----- nvinfo : EIATTR_KPARAM_INFO
	.align		4
.L_13:
        /*0028*/ 	.byte	0x04, 0x17
        /*002a*/ 	.short	(.L_15 - .L_14)
.L_14:
        /*002c*/ 	.word	0x00000000
        /*0030*/ 	.short	0x0001
        /*0032*/ 	.short	0x0008
        /*0034*/ 	.byte	0x00, 0xf4, 0x21, 0x00


	//----- nvinfo : EIATTR_KPARAM_INFO
	.align		4
.L_15:
        /*0038*/ 	.byte	0x04, 0x17
        /*003a*/ 	.short	(.L_17 - .L_16)
.L_16:
        /*003c*/ 	.word	0x00000000
        /*0040*/ 	.short	0x0000
        /*0042*/ 	.short	0x0000
        /*0044*/ 	.byte	0x00, 0xf4, 0x21, 0x00


	//----- nvinfo : EIATTR_SPARSE_MMA_MASK
	.align		4
.L_17:
        /*0048*/ 	.byte	0x03, 0x50
        /*004a*/ 	.short	0x0000


	//----- nvinfo : EIATTR_MAXREG_COUNT
	.align		4
        /*004c*/ 	.byte	0x03, 0x1b
        /*004e*/ 	.short	0x00ff


	//----- nvinfo : EIATTR_EXIT_INSTR_OFFSETS
	.align		4
        /*0050*/ 	.byte	0x04, 0x1c
        /*0052*/ 	.short	(.L_19 - .L_18)


	//   ....[0]....
.L_18:
        /*0054*/ 	.word	0x000002a0


	//----- nvinfo : EIATTR_REQNTID
	.align		4
.L_19:
        /*0058*/ 	.byte	0x04, 0x10
        /*005a*/ 	.short	(.L_21 - .L_20)
.L_20:
        /*005c*/ 	.word	0x00000080
        /*0060*/ 	.word	0x00000001
        /*0064*/ 	.word	0x00000001


	//----- nvinfo : EIATTR_CBANK_PARAM_SIZE
	.align		4
.L_21:
        /*0068*/ 	.byte	0x03, 0x19
        /*006a*/ 	.short	0x001c


	//----- nvinfo : EIATTR_PARAM_CBANK
	.align		4
        /*006c*/ 	.byte	0x04, 0x0a
        /*006e*/ 	.short	(.L_23 - .L_22)
	.align		4
.L_22:
        /*0070*/ 	.word	index@(.nv.constant0.triton_poi_fused_max_pool2d_with_indices_105)
        /*0074*/ 	.short	0x0210
        /*0076*/ 	.short	0x001c


	//----- nvinfo : EIATTR_SW_WAR
	.align		4
.L_23:
        /*0078*/ 	.byte	0x04, 0x36
        /*007a*/ 	.short	(.L_25 - .L_24)
.L_24:
        /*007c*/ 	.word	0x00000008
.L_25:


//--------------------- .nv.callgraph             --------------------------
	.section	.nv.callgraph,"",@"SHT_CUDA_CALLGRAPH"
	.align	4
	.sectionentsize	8
	.align		4
        /*0000*/ 	.word	0x00000000
	.align		4
        /*0004*/ 	.word	0xffffffff
	.align		4
        /*0008*/ 	.word	0x00000000
	.align		4
        /*000c*/ 	.word	0xfffffffe
	.align		4
        /*0010*/ 	.word	0x00000000
	.align		4
        /*0014*/ 	.word	0xfffffffd
	.align		4
        /*0018*/ 	.word	0x00000000
	.align		4
        /*001c*/ 	.word	0xfffffffc


//--------------------- .text.triton_poi_fused_max_pool2d_with_indices_105 --------------------------
	.section	.text.triton_poi_fused_max_pool2d_with_indices_105,"ax",@progbits
	.align	128
        .global         triton_poi_fused_max_pool2d_with_indices_105
        .type           triton_poi_fused_max_pool2d_with_indices_105,@function
        .size           triton_poi_fused_max_pool2d_with_indices_105,(.L_x_1 - triton_poi_fused_max_pool2d_with_indices_105)
        .other          triton_poi_fused_max_pool2d_with_indices_105,@"STO_CUDA_ENTRY STV_DEFAULT"
triton_poi_fused_max_pool2d_with_indices_105:
.text.triton_poi_fused_max_pool2d_with_indices_105:
[----:B------:R-:W-:Y:S01]  /*0000*/  LDC R1, c[0x0][0x28] ;  /* 0x00000a00ff017b82 */ /* 0x000fe20000000800 */
[----:B------:R-:W1:Y:S07]  /*0010*/  S2R R0, SR_TID.X ;  /* 0x0000000000007919 */ /* 0x000e6e0000002100 */
[----:B------:R-:W2:Y:S01]  /*0020*/  LDC.64 R2, c[0x0][0x210] ;  /* 0x00008400ff027b82 */ /* 0x000ea20000000a00 */
[----:B------:R-:W-:Y:S01]  /*0030*/  ULDC.64 UR4, c[0x0][0x208] ;  /* 0x0000820000047ab9 */ /* 0x000fe20000000a00 */
[----:B------:R-:W-:Y:S01]  /*0040*/  ULDC.64 UR6, c[0x0][0x220] ;  /* 0x0000880000067ab9 */ /* 0x000fe20000000a00 */
[----:B------:R-:W3:Y:S01]  /*0050*/  S2R R11, SR_CTAID.X ;  /* 0x00000000000b7919 */ /* 0x000ee20000002500 */
[----:B-1----:R-:W-:-:S05]  /*0060*/  LOP3.LUT R0, R0, 0x7f, RZ, 0xc0, !PT ;  /* 0x0000007f00007812 */ /* 0x002fca00078ec0ff */
[----:B---3--:R-:W-:-:S05]  /*0070*/  IMAD R11, R11, 0x80, R0 ;  /* 0x000000800b0b7824 */ /* 0x008fca00078e0200 */
[----:B------:R-:W-:-:S04]  /*0080*/  SHF.R.S32.HI R0, RZ, 0x1f, R11 ;  /* 0x0000001fff007819 */ /* 0x000fc8000001140b */
[----:B------:R-:W-:-:S04]  /*0090*/  LEA.HI R0, R0, R11, RZ, 0x4 ;  /* 0x0000000b00007211 */ /* 0x000fc800078f20ff */
[C---:B------:R-:W-:Y:S01]  /*00a0*/  LOP3.LUT R4, R0.reuse, 0x7ffffff0, RZ, 0xc0, !PT ;  /* 0x7ffffff000047812 */ /* 0x040fe200078ec0ff */
[----:B------:R-:W-:-:S04]  /*00b0*/  IMAD.SHL.U32 R0, R0, 0x4, RZ ;  /* 0x0000000400007824 */ /* 0x000fc800078e00ff */
[----:B------:R-:W-:Y:S01]  /*00c0*/  IMAD.IADD R4, R11, 0x1, -R4 ;  /* 0x000000010b047824 */ /* 0x000fe200078e0a04 */
[----:B------:R-:W-:-:S05]  /*00d0*/  LOP3.LUT R5, R0, 0xffffffc0, RZ, 0xc0, !PT ;  /* 0xffffffc000057812 */ /* 0x000fca00078ec0ff */
[----:B------:R-:W-:-:S04]  /*00e0*/  IMAD R9, R4, 0x2, R5 ;  /* 0x0000000204097824 */ /* 0x000fc800078e0205 */
[----:B--2---:R-:W-:-:S04]  /*00f0*/  IMAD.WIDE R4, R9, 0x4, R2 ;  /* 0x0000000409047825 */ /* 0x004fc800078e0202 */
[----:B------:R-:W-:Y:S01]  /*0100*/  VIADD R7, R9, 0x20 ;  /* 0x0000002009077836 */ /* 0x000fe20000000000 */
[----:B------:R-:W2:Y:S04]  /*0110*/  LDG.E.EL R0, desc[UR4][R4.64] ;  /* 0x0000000404007981 */ /* 0x000ea8000c2e1900 */
[----:B------:R-:W2:Y:S01]  /*0120*/  LDG.E.EL R13, desc[UR4][R4.64+0x4] ;  /* 0x00000404040d7981 */ /* 0x000ea2000c2e1900 */
[----:B------:R-:W-:-:S04]  /*0130*/  IMAD.WIDE R6, R7, 0x4, R2 ;  /* 0x0000000407067825 */ /* 0x000fc800078e0202 */
[----:B------:R-:W-:Y:S01]  /*0140*/  VIADD R9, R9, 0x21 ;  /* 0x0000002109097836 */ /* 0x000fe20000000000 */
[----:B------:R-:W3:Y:S03]  /*0150*/  LDG.E.EL R10, desc[UR4][R6.64] ;  /* 0x00000004060a7981 */ /* 0x000ee6000c2e1900 */
[----:B------:R-:W-:Y:S02]  /*0160*/  IMAD.WIDE R2, R9, 0x4, R2 ;  /* 0x0000000409027825 */ /* 0x000fe400078e0202 */
[----:B------:R-:W1:Y:S03]  /*0170*/  LDC.64 R8, c[0x0][0x218] ;  /* 0x00008600ff087b82 */ /* 0x000e660000000a00 */
[----:B------:R1:W4:Y:S02]  /*0180*/  LDG.E.EL R15, desc[UR4][R2.64] ;  /* 0x00000004020f7981 */ /* 0x000324000c2e1900 */
[----:B-1----:R-:W-:Y:S01]  /*0190*/  IMAD.WIDE R2, R11, 0x4, R8 ;  /* 0x000000040b027825 */ /* 0x002fe200078e0208 */
[----:B--2---:R-:W-:-:S02]  /*01a0*/  FSETP.GT.AND P0, PT, R13, R0, PT ;  /* 0x000000000d00720b */ /* 0x004fc40003f04000 */
[----:B------:R-:W-:Y:S02]  /*01b0*/  FSETP.NAN.AND P2, PT, R13, R13, PT ;  /* 0x0000000d0d00720b */ /* 0x000fe40003f48000 */
[----:B---3--:R-:W-:-:S09]  /*01c0*/  FSETP.NAN.AND P1, PT, R10, R10, PT ;  /* 0x0000000a0a00720b */ /* 0x008fd20003f28000 */
[----:B------:R-:W-:Y:S02]  /*01d0*/  @!P0 FSEL R13, R13, R0, P2 ;  /* 0x000000000d0d8208 */ /* 0x000fe40001000000 */
[----:B----4-:R-:W-:Y:S02]  /*01e0*/  FSETP.NAN.AND P3, PT, R15, R15, PT ;  /* 0x0000000f0f00720b */ /* 0x010fe40003f68000 */
[----:B------:R-:W-:Y:S02]  /*01f0*/  FSETP.GEU.AND P2, PT, R13, R10, PT ;  /* 0x0000000a0d00720b */ /* 0x000fe40003f4e000 */
[----:B------:R-:W-:Y:S02]  /*0200*/  SEL R0, RZ, 0x1, !P0 ;  /* 0x00000001ff007807 */ /* 0x000fe40004000000 */
[----:B------:R-:W-:Y:S02]  /*0210*/  @!P1 FSEL R10, R10, R13, !P2 ;  /* 0x0000000d0a0a9208 */ /* 0x000fe40005000000 */
[----:B------:R-:W-:-:S02]  /*0220*/  IADD3 R4, P1, R11, UR6, RZ ;  /* 0x000000060b047c10 */ /* 0x000fc4000ff3e0ff */
[----:B------:R-:W-:Y:S02]  /*0230*/  FSETP.GEU.AND P0, PT, R10, R15, PT ;  /* 0x0000000f0a00720b */ /* 0x000fe40003f0e000 */
[----:B------:R-:W-:Y:S02]  /*0240*/  SEL R0, R0, 0x2, P2 ;  /* 0x0000000200007807 */ /* 0x000fe40001000000 */
[----:B------:R-:W-:Y:S02]  /*0250*/  @!P3 SEL R15, R15, R10, !P0 ;  /* 0x0000000a0f0fb207 */ /* 0x000fe40004000000 */
[----:B------:R-:W-:Y:S02]  /*0260*/  LEA.HI.X.SX32 R5, R11, UR7, 0x1, P1 ;  /* 0x000000070b057c11 */ /* 0x000fe400088f0eff */
[----:B------:R-:W-:Y:S01]  /*0270*/  SEL R7, R0, 0x3, P0 ;  /* 0x0000000300077807 */ /* 0x000fe20000000000 */
[----:B------:R-:W-:Y:S04]  /*0280*/  STG.E desc[UR4][R2.64], R15 ;  /* 0x0000000f02007986 */ /* 0x000fe8000c101904 */
[----:B------:R-:W-:Y:S01]  /*0290*/  STG.E.U8 desc[UR4][R4.64], R7 ;  /* 0x0000000704007986 */ /* 0x000fe2000c101104 */
[----:B------:R-:W-:Y:S05]  /*02a0*/  EXIT ;  /* 0x000000000000794d */ /* 0x000fea0003800000 */
.L_x_0:
[----:B------:R-:W-:-:S00]  /*02b0*/  BRA `(.L_x_0) ;  /* 0xfffffffc00fc7947 */ /* 0x000fc0000383ffff */
[----:B------:R-:W-:-:S00]  /*02c0*/  NOP ;  /* 0x0000000000007918 */ /* 0x000fc00000000000 */
        /* <DEDUP_REMOVED lines=11> */
.L_x_1:


//--------------------- .nv.constant0.triton_poi_fused_max_pool2d_with_indices_105 --------------------------
	.section	.nv.constant0.triton_poi_fused_max_pool2d_with_indices_105,"a",@progbits
	.sectionflags	@""
	.align	4
.nv.constant0.triton_poi_fused_max_pool2d_with_indices_105:
	.zero		556
